//
// Generated by NVIDIA NVVM Compiler
//
// Compiler Build ID: CL-36424714
// Cuda compilation tools, release 13.0, V13.0.88
// Based on NVVM 20.0.0
//

.version 9.0
.target sm_100
.address_size 64

	// .globl	_Z22histogram_range_kernelPKcPjjiii
.extern .shared .align 16 .b8 sh[];

.visible .entry _Z22histogram_range_kernelPKcPjjiii(
	.param .u64 .ptr .align 1 _Z22histogram_range_kernelPKcPjjiii_param_0,
	.param .u64 .ptr .align 1 _Z22histogram_range_kernelPKcPjjiii_param_1,
	.param .u32 _Z22histogram_range_kernelPKcPjjiii_param_2,
	.param .u32 _Z22histogram_range_kernelPKcPjjiii_param_3,
	.param .u32 _Z22histogram_range_kernelPKcPjjiii_param_4,
	.param .u32 _Z22histogram_range_kernelPKcPjjiii_param_5
)
{
	.reg .pred 	%p<69>;
	.reg .b16 	%rs<49>;
	.reg .b32 	%r<270>;
	.reg .b64 	%rd<9>;

	ld.param.u64 	%rd3, [_Z22histogram_range_kernelPKcPjjiii_param_0];
	ld.param.u64 	%rd4, [_Z22histogram_range_kernelPKcPjjiii_param_1];
	ld.param.u32 	%r30, [_Z22histogram_range_kernelPKcPjjiii_param_2];
	ld.param.u32 	%r31, [_Z22histogram_range_kernelPKcPjjiii_param_3];
	ld.param.u32 	%r32, [_Z22histogram_range_kernelPKcPjjiii_param_4];
	ld.param.u32 	%r33, [_Z22histogram_range_kernelPKcPjjiii_param_5];
	sub.s32 	%r1, %r32, %r31;
	mov.u32 	%r269, %tid.x;
	shl.b32 	%r3, %r33, 5;
	setp.ge.s32 	%p1, %r269, %r3;
	@%p1 bra 	$L__BB0_3;
	mov.u32 	%r4, %ntid.x;
	mov.u32 	%r268, %r269;
$L__BB0_2:
	shl.b32 	%r34, %r268, 2;
	mov.u32 	%r35, sh;
	add.s32 	%r36, %r35, %r34;
	mov.b32 	%r37, 0;
	st.shared.u32 	[%r36], %r37;
	add.s32 	%r268, %r268, %r4;
	setp.lt.s32 	%p2, %r268, %r3;
	@%p2 bra 	$L__BB0_2;
$L__BB0_3:
	bar.sync 	0;
	and.b32  	%r38, %r269, 31;
	mul.lo.s32 	%r39, %r33, %r38;
	mov.u32 	%r40, %ctaid.x;
	mov.u32 	%r7, %ntid.x;
	mad.lo.s32 	%r41, %r40, %r7, %r269;
	shl.b32 	%r8, %r41, 4;
	and.b32  	%r9, %r31, 255;
	and.b32  	%r10, %r32, 255;
	sub.s32 	%r11, %r39, %r31;
	setp.ge.u32 	%p3, %r8, %r30;
	cvt.u64.u32 	%rd5, %r8;
	cvta.to.global.u64 	%rd6, %rd3;
	add.s64 	%rd1, %rd6, %rd5;
	@%p3 bra 	$L__BB0_6;
	ld.global.nc.u8 	%rs1, [%rd1];
	cvt.u16.u8 	%rs2, %rs1;
	cvt.u32.u16 	%r42, %rs2;
	and.b32  	%r12, %r42, 255;
	setp.gt.u32 	%p4, %r9, %r12;
	setp.lt.u32 	%p5, %r10, %r12;
	or.pred  	%p6, %p4, %p5;
	@%p6 bra 	$L__BB0_6;
	add.s32 	%r44, %r11, %r12;
	shl.b32 	%r45, %r44, 2;
	mov.u32 	%r46, sh;
	add.s32 	%r47, %r46, %r45;
	atom.shared.add.u32 	%r48, [%r47], 1;
$L__BB0_6:
	add.s32 	%r49, %r8, 1;
	setp.ge.u32 	%p7, %r49, %r30;
	@%p7 bra 	$L__BB0_9;
	ld.global.nc.u8 	%rs4, [%rd1+1];
	cvt.u16.u8 	%rs5, %rs4;
	cvt.u32.u16 	%r50, %rs5;
	and.b32  	%r13, %r50, 255;
	setp.gt.u32 	%p8, %r9, %r13;
	setp.lt.u32 	%p9, %r10, %r13;
	or.pred  	%p10, %p8, %p9;
	@%p10 bra 	$L__BB0_9;
	add.s32 	%r52, %r11, %r13;
	shl.b32 	%r53, %r52, 2;
	mov.u32 	%r54, sh;
	add.s32 	%r55, %r54, %r53;
	atom.shared.add.u32 	%r56, [%r55], 1;
$L__BB0_9:
	add.s32 	%r57, %r8, 2;
	setp.ge.u32 	%p11, %r57, %r30;
	@%p11 bra 	$L__BB0_12;
	ld.global.nc.u8 	%rs7, [%rd1+2];
	cvt.u16.u8 	%rs8, %rs7;
	cvt.u32.u16 	%r58, %rs8;
	and.b32  	%r14, %r58, 255;
	setp.gt.u32 	%p12, %r9, %r14;
	setp.lt.u32 	%p13, %r10, %r14;
	or.pred  	%p14, %p12, %p13;
	@%p14 bra 	$L__BB0_12;
	add.s32 	%r60, %r11, %r14;
	shl.b32 	%r61, %r60, 2;
	mov.u32 	%r62, sh;
	add.s32 	%r63, %r62, %r61;
	atom.shared.add.u32 	%r64, [%r63], 1;
$L__BB0_12:
	add.s32 	%r65, %r8, 3;
	setp.ge.u32 	%p15, %r65, %r30;
	@%p15 bra 	$L__BB0_15;
	ld.global.nc.u8 	%rs10, [%rd1+3];
	cvt.u16.u8 	%rs11, %rs10;
	cvt.u32.u16 	%r66, %rs11;
	and.b32  	%r15, %r66, 255;
	setp.gt.u32 	%p16, %r9, %r15;
	setp.lt.u32 	%p17, %r10, %r15;
	or.pred  	%p18, %p16, %p17;
	@%p18 bra 	$L__BB0_15;
	add.s32 	%r68, %r11, %r15;
	shl.b32 	%r69, %r68, 2;
	mov.u32 	%r70, sh;
	add.s32 	%r71, %r70, %r69;
	atom.shared.add.u32 	%r72, [%r71], 1;
$L__BB0_15:
	add.s32 	%r73, %r8, 4;
	setp.ge.u32 	%p19, %r73, %r30;
	@%p19 bra 	$L__BB0_18;
	ld.global.nc.u8 	%rs13, [%rd1+4];
	cvt.u16.u8 	%rs14, %rs13;
	cvt.u32.u16 	%r74, %rs14;
	and.b32  	%r16, %r74, 255;
	setp.gt.u32 	%p20, %r9, %r16;
	setp.lt.u32 	%p21, %r10, %r16;
	or.pred  	%p22, %p20, %p21;
	@%p22 bra 	$L__BB0_18;
	add.s32 	%r76, %r11, %r16;
	shl.b32 	%r77, %r76, 2;
	mov.u32 	%r78, sh;
	add.s32 	%r79, %r78, %r77;
	atom.shared.add.u32 	%r80, [%r79], 1;
$L__BB0_18:
	add.s32 	%r81, %r8, 5;
	setp.ge.u32 	%p23, %r81, %r30;
	@%p23 bra 	$L__BB0_21;
	ld.global.nc.u8 	%rs16, [%rd1+5];
	cvt.u16.u8 	%rs17, %rs16;
	cvt.u32.u16 	%r82, %rs17;
	and.b32  	%r17, %r82, 255;
	setp.gt.u32 	%p24, %r9, %r17;
	setp.lt.u32 	%p25, %r10, %r17;
	or.pred  	%p26, %p24, %p25;
	@%p26 bra 	$L__BB0_21;
	add.s32 	%r84, %r11, %r17;
	shl.b32 	%r85, %r84, 2;
	mov.u32 	%r86, sh;
	add.s32 	%r87, %r86, %r85;
	atom.shared.add.u32 	%r88, [%r87], 1;
$L__BB0_21:
	add.s32 	%r89, %r8, 6;
	setp.ge.u32 	%p27, %r89, %r30;
	@%p27 bra 	$L__BB0_24;
	ld.global.nc.u8 	%rs19, [%rd1+6];
	cvt.u16.u8 	%rs20, %rs19;
	cvt.u32.u16 	%r90, %rs20;
	and.b32  	%r18, %r90, 255;
	setp.gt.u32 	%p28, %r9, %r18;
	setp.lt.u32 	%p29, %r10, %r18;
	or.pred  	%p30, %p28, %p29;
	@%p30 bra 	$L__BB0_24;
	add.s32 	%r92, %r11, %r18;
	shl.b32 	%r93, %r92, 2;
	mov.u32 	%r94, sh;
	add.s32 	%r95, %r94, %r93;
	atom.shared.add.u32 	%r96, [%r95], 1;
$L__BB0_24:
	add.s32 	%r97, %r8, 7;
	setp.ge.u32 	%p31, %r97, %r30;
	@%p31 bra 	$L__BB0_27;
	ld.global.nc.u8 	%rs22, [%rd1+7];
	cvt.u16.u8 	%rs23, %rs22;
	cvt.u32.u16 	%r98, %rs23;
	and.b32  	%r19, %r98, 255;
	setp.gt.u32 	%p32, %r9, %r19;
	setp.lt.u32 	%p33, %r10, %r19;
	or.pred  	%p34, %p32, %p33;
	@%p34 bra 	$L__BB0_27;
	add.s32 	%r100, %r11, %r19;
	shl.b32 	%r101, %r100, 2;
	mov.u32 	%r102, sh;
	add.s32 	%r103, %r102, %r101;
	atom.shared.add.u32 	%r104, [%r103], 1;
$L__BB0_27:
	add.s32 	%r105, %r8, 8;
	setp.ge.u32 	%p35, %r105, %r30;
	@%p35 bra 	$L__BB0_30;
	ld.global.nc.u8 	%rs25, [%rd1+8];
	cvt.u16.u8 	%rs26, %rs25;
	cvt.u32.u16 	%r106, %rs26;
	and.b32  	%r20, %r106, 255;
	setp.gt.u32 	%p36, %r9, %r20;
	setp.lt.u32 	%p37, %r10, %r20;
	or.pred  	%p38, %p36, %p37;
	@%p38 bra 	$L__BB0_30;
	add.s32 	%r108, %r11, %r20;
	shl.b32 	%r109, %r108, 2;
	mov.u32 	%r110, sh;
	add.s32 	%r111, %r110, %r109;
	atom.shared.add.u32 	%r112, [%r111], 1;
$L__BB0_30:
	add.s32 	%r113, %r8, 9;
	setp.ge.u32 	%p39, %r113, %r30;
	@%p39 bra 	$L__BB0_33;
	ld.global.nc.u8 	%rs28, [%rd1+9];
	cvt.u16.u8 	%rs29, %rs28;
	cvt.u32.u16 	%r114, %rs29;
	and.b32  	%r21, %r114, 255;
	setp.gt.u32 	%p40, %r9, %r21;
	setp.lt.u32 	%p41, %r10, %r21;
	or.pred  	%p42, %p40, %p41;
	@%p42 bra 	$L__BB0_33;
	add.s32 	%r116, %r11, %r21;
	shl.b32 	%r117, %r116, 2;
	mov.u32 	%r118, sh;
	add.s32 	%r119, %r118, %r117;
	atom.shared.add.u32 	%r120, [%r119], 1;
$L__BB0_33:
	add.s32 	%r121, %r8, 10;
	setp.ge.u32 	%p43, %r121, %r30;
	@%p43 bra 	$L__BB0_36;
	ld.global.nc.u8 	%rs31, [%rd1+10];
	cvt.u16.u8 	%rs32, %rs31;
	cvt.u32.u16 	%r122, %rs32;
	and.b32  	%r22, %r122, 255;
	setp.gt.u32 	%p44, %r9, %r22;
	setp.lt.u32 	%p45, %r10, %r22;
	or.pred  	%p46, %p44, %p45;
	@%p46 bra 	$L__BB0_36;
	add.s32 	%r124, %r11, %r22;
	shl.b32 	%r125, %r124, 2;
	mov.u32 	%r126, sh;
	add.s32 	%r127, %r126, %r125;
	atom.shared.add.u32 	%r128, [%r127], 1;
$L__BB0_36:
	add.s32 	%r129, %r8, 11;
	setp.ge.u32 	%p47, %r129, %r30;
	@%p47 bra 	$L__BB0_39;
	ld.global.nc.u8 	%rs34, [%rd1+11];
	cvt.u16.u8 	%rs35, %rs34;
	cvt.u32.u16 	%r130, %rs35;
	and.b32  	%r23, %r130, 255;
	setp.gt.u32 	%p48, %r9, %r23;
	setp.lt.u32 	%p49, %r10, %r23;
	or.pred  	%p50, %p48, %p49;
	@%p50 bra 	$L__BB0_39;
	add.s32 	%r132, %r11, %r23;
	shl.b32 	%r133, %r132, 2;
	mov.u32 	%r134, sh;
	add.s32 	%r135, %r134, %r133;
	atom.shared.add.u32 	%r136, [%r135], 1;
$L__BB0_39:
	add.s32 	%r137, %r8, 12;
	setp.ge.u32 	%p51, %r137, %r30;
	@%p51 bra 	$L__BB0_42;
	ld.global.nc.u8 	%rs37, [%rd1+12];
	cvt.u16.u8 	%rs38, %rs37;
	cvt.u32.u16 	%r138, %rs38;
	and.b32  	%r24, %r138, 255;
	setp.gt.u32 	%p52, %r9, %r24;
	setp.lt.u32 	%p53, %r10, %r24;
	or.pred  	%p54, %p52, %p53;
	@%p54 bra 	$L__BB0_42;
	add.s32 	%r140, %r11, %r24;
	shl.b32 	%r141, %r140, 2;
	mov.u32 	%r142, sh;
	add.s32 	%r143, %r142, %r141;
	atom.shared.add.u32 	%r144, [%r143], 1;
$L__BB0_42:
	add.s32 	%r145, %r8, 13;
	setp.ge.u32 	%p55, %r145, %r30;
	@%p55 bra 	$L__BB0_45;
	ld.global.nc.u8 	%rs40, [%rd1+13];
	cvt.u16.u8 	%rs41, %rs40;
	cvt.u32.u16 	%r146, %rs41;
	and.b32  	%r25, %r146, 255;
	setp.gt.u32 	%p56, %r9, %r25;
	setp.lt.u32 	%p57, %r10, %r25;
	or.pred  	%p58, %p56, %p57;
	@%p58 bra 	$L__BB0_45;
	add.s32 	%r148, %r11, %r25;
	shl.b32 	%r149, %r148, 2;
	mov.u32 	%r150, sh;
	add.s32 	%r151, %r150, %r149;
	atom.shared.add.u32 	%r152, [%r151], 1;
$L__BB0_45:
	add.s32 	%r153, %r8, 14;
	setp.ge.u32 	%p59, %r153, %r30;
	@%p59 bra 	$L__BB0_48;
	ld.global.nc.u8 	%rs43, [%rd1+14];
	cvt.u16.u8 	%rs44, %rs43;
	cvt.u32.u16 	%r154, %rs44;
	and.b32  	%r26, %r154, 255;
	setp.gt.u32 	%p60, %r9, %r26;
	setp.lt.u32 	%p61, %r10, %r26;
	or.pred  	%p62, %p60, %p61;
	@%p62 bra 	$L__BB0_48;
	add.s32 	%r156, %r11, %r26;
	shl.b32 	%r157, %r156, 2;
	mov.u32 	%r158, sh;
	add.s32 	%r159, %r158, %r157;
	atom.shared.add.u32 	%r160, [%r159], 1;
$L__BB0_48:
	add.s32 	%r161, %r8, 15;
	setp.ge.u32 	%p63, %r161, %r30;
	@%p63 bra 	$L__BB0_51;
	ld.global.nc.u8 	%rs46, [%rd1+15];
	cvt.u16.u8 	%rs47, %rs46;
	cvt.u32.u16 	%r162, %rs47;
	and.b32  	%r27, %r162, 255;
	setp.gt.u32 	%p64, %r9, %r27;
	setp.lt.u32 	%p65, %r10, %r27;
	or.pred  	%p66, %p64, %p65;
	@%p66 bra 	$L__BB0_51;
	add.s32 	%r164, %r11, %r27;
	shl.b32 	%r165, %r164, 2;
	mov.u32 	%r166, sh;
	add.s32 	%r167, %r166, %r165;
	atom.shared.add.u32 	%r168, [%r167], 1;
$L__BB0_51:
	bar.sync 	0;
	setp.gt.s32 	%p67, %r269, %r1;
	@%p67 bra 	$L__BB0_54;
	cvta.to.global.u64 	%rd2, %rd4;
	mov.u32 	%r170, sh;
	shl.b32 	%r173, %r33, 2;
$L__BB0_53:
	shl.b32 	%r169, %r269, 2;
	add.s32 	%r171, %r170, %r169;
	ld.shared.u32 	%r172, [%r171];
	add.s32 	%r174, %r171, %r173;
	ld.shared.u32 	%r175, [%r174];
	add.s32 	%r176, %r175, %r172;
	add.s32 	%r177, %r174, %r173;
	ld.shared.u32 	%r178, [%r177];
	add.s32 	%r179, %r178, %r176;
	add.s32 	%r180, %r177, %r173;
	ld.shared.u32 	%r181, [%r180];
	add.s32 	%r182, %r181, %r179;
	add.s32 	%r183, %r180, %r173;
	ld.shared.u32 	%r184, [%r183];
	add.s32 	%r185, %r184, %r182;
	add.s32 	%r186, %r183, %r173;
	ld.shared.u32 	%r187, [%r186];
	add.s32 	%r188, %r187, %r185;
	add.s32 	%r189, %r186, %r173;
	ld.shared.u32 	%r190, [%r189];
	add.s32 	%r191, %r190, %r188;
	add.s32 	%r192, %r189, %r173;
	ld.shared.u32 	%r193, [%r192];
	add.s32 	%r194, %r193, %r191;
	add.s32 	%r195, %r192, %r173;
	ld.shared.u32 	%r196, [%r195];
	add.s32 	%r197, %r196, %r194;
	add.s32 	%r198, %r195, %r173;
	ld.shared.u32 	%r199, [%r198];
	add.s32 	%r200, %r199, %r197;
	add.s32 	%r201, %r198, %r173;
	ld.shared.u32 	%r202, [%r201];
	add.s32 	%r203, %r202, %r200;
	add.s32 	%r204, %r201, %r173;
	ld.shared.u32 	%r205, [%r204];
	add.s32 	%r206, %r205, %r203;
	add.s32 	%r207, %r204, %r173;
	ld.shared.u32 	%r208, [%r207];
	add.s32 	%r209, %r208, %r206;
	add.s32 	%r210, %r207, %r173;
	ld.shared.u32 	%r211, [%r210];
	add.s32 	%r212, %r211, %r209;
	add.s32 	%r213, %r210, %r173;
	ld.shared.u32 	%r214, [%r213];
	add.s32 	%r215, %r214, %r212;
	add.s32 	%r216, %r213, %r173;
	ld.shared.u32 	%r217, [%r216];
	add.s32 	%r218, %r217, %r215;
	add.s32 	%r219, %r216, %r173;
	ld.shared.u32 	%r220, [%r219];
	add.s32 	%r221, %r220, %r218;
	add.s32 	%r222, %r219, %r173;
	ld.shared.u32 	%r223, [%r222];
	add.s32 	%r224, %r223, %r221;
	add.s32 	%r225, %r222, %r173;
	ld.shared.u32 	%r226, [%r225];
	add.s32 	%r227, %r226, %r224;
	add.s32 	%r228, %r225, %r173;
	ld.shared.u32 	%r229, [%r228];
	add.s32 	%r230, %r229, %r227;
	add.s32 	%r231, %r228, %r173;
	ld.shared.u32 	%r232, [%r231];
	add.s32 	%r233, %r232, %r230;
	add.s32 	%r234, %r231, %r173;
	ld.shared.u32 	%r235, [%r234];
	add.s32 	%r236, %r235, %r233;
	add.s32 	%r237, %r234, %r173;
	ld.shared.u32 	%r238, [%r237];
	add.s32 	%r239, %r238, %r236;
	add.s32 	%r240, %r237, %r173;
	ld.shared.u32 	%r241, [%r240];
	add.s32 	%r242, %r241, %r239;
	add.s32 	%r243, %r240, %r173;
	ld.shared.u32 	%r244, [%r243];
	add.s32 	%r245, %r244, %r242;
	add.s32 	%r246, %r243, %r173;
	ld.shared.u32 	%r247, [%r246];
	add.s32 	%r248, %r247, %r245;
	add.s32 	%r249, %r246, %r173;
	ld.shared.u32 	%r250, [%r249];
	add.s32 	%r251, %r250, %r248;
	add.s32 	%r252, %r249, %r173;
	ld.shared.u32 	%r253, [%r252];
	add.s32 	%r254, %r253, %r251;
	add.s32 	%r255, %r252, %r173;
	ld.shared.u32 	%r256, [%r255];
	add.s32 	%r257, %r256, %r254;
	add.s32 	%r258, %r255, %r173;
	ld.shared.u32 	%r259, [%r258];
	add.s32 	%r260, %r259, %r257;
	add.s32 	%r261, %r258, %r173;
	ld.shared.u32 	%r262, [%r261];
	add.s32 	%r263, %r262, %r260;
	add.s32 	%r264, %r261, %r173;
	ld.shared.u32 	%r265, [%r264];
	add.s32 	%r266, %r265, %r263;
	mul.wide.s32 	%rd7, %r269, 4;
	add.s64 	%rd8, %rd2, %rd7;
	atom.global.add.u32 	%r267, [%rd8], %r266;
	add.s32 	%r269, %r269, %r7;
	setp.le.s32 	%p68, %r269, %r1;
	@%p68 bra 	$L__BB0_53;
$L__BB0_54:
	ret;

}


// ===== COMPILED SASS (sm_100) =====

	.target	sm_100

	.elftype	@"ET_EXEC"


//--------------------- .note.nv.tkinfo           --------------------------
	.section	.note.nv.tkinfo,"",@"SHT_NOTE"
	.sectionflags	@"SHF_NOTE_NV_TKINFO"
	.tkinfo
        /*0018*/ 	.word	0x00000002
        /*0030*/ 	.string	""
        /*0030*/ 	.string	"ptxas"
        /*0030*/ 	.string	"Cuda compilation tools, release 13.0, V13.0.88"
        /*0030*/ 	.string	"Build cuda_13.0.r13.0/compiler.36424714_0"
        /*0030*/ 	.string	"-arch sm_100 -m 64 "



//--------------------- .note.nv.cuinfo           --------------------------
	.section	.note.nv.cuinfo,"",@"SHT_NOTE"
	.sectionflags	@"SHF_NOTE_NV_CUINFO"
        /*0018*/ 	.short	0x0002
        /*001a*/ 	.short	0x0064
        /*001c*/ 	.short	0x0082
	.zero		2


//--------------------- .nv.info                  --------------------------
	.section	.nv.info,"",@"SHT_CUDA_INFO"
	.align	4


	//----- nvinfo : EIATTR_REGCOUNT
	.align		4
        /*0000*/ 	.byte	0x04, 0x2f
        /*0002*/ 	.short	(.L_1 - .L_0)
	.align		4
.L_0:
        /*0004*/ 	.word	index@(_Z22histogram_range_kernelPKcPjjiii)
        /*0008*/ 	.word	0x00000020


	//----- nvinfo : EIATTR_FRAME_SIZE
	.align		4
.L_1:
        /*000c*/ 	.byte	0x04, 0x11
        /*000e*/ 	.short	(.L_3 - .L_2)
	.align		4
.L_2:
        /*0010*/ 	.word	index@(_Z22histogram_range_kernelPKcPjjiii)
        /*0014*/ 	.word	0x00000000


	//----- nvinfo : EIATTR_MIN_STACK_SIZE
	.align		4
.L_3:
        /*0018*/ 	.byte	0x04, 0x12
        /*001a*/ 	.short	(.L_5 - .L_4)
	.align		4
.L_4:
        /*001c*/ 	.word	index@(_Z22histogram_range_kernelPKcPjjiii)
        /*0020*/ 	.word	0x00000000
.L_5:


//--------------------- .nv.compat                --------------------------
	.section	.nv.compat,"",@"SHT_CUDA_COMPAT_INFO"
	.align	4
        /*0000*/ 	.byte	0x02, 0x09, 0x00, 0x00, 0x02, 0x02, 0x01, 0x00, 0x02, 0x05, 0x05, 0x00, 0x03, 0x07, 0x01, 0x01
        /*0010*/ 	.byte	0x02, 0x03, 0x00, 0x00, 0x02, 0x06, 0x01, 0x00, 0x04, 0x0b, 0x08, 0x00, 0x09, 0x00, 0x00, 0x00
        /*0020*/ 	.byte	0x00, 0x00, 0x00, 0x00


//--------------------- .nv.info._Z22histogram_range_kernelPKcPjjiii --------------------------
	.section	.nv.info._Z22histogram_range_kernelPKcPjjiii,"",@"SHT_CUDA_INFO"
	.sectionflags	@""
	.align	4


	//----- nvinfo : EIATTR_CUDA_API_VERSION
	.align		4
        /*0000*/ 	.byte	0x04, 0x37
        /*0002*/ 	.short	(.L_7 - .L_6)
.L_6:
        /*0004*/ 	.word	0x00000082


	//----- nvinfo : EIATTR_KPARAM_INFO
	.align		4
.L_7:
        /*0008*/ 	.byte	0x04, 0x17
        /*000a*/ 	.short	(.L_9 - .L_8)
.L_8:
        /*000c*/ 	.word	0x00000000
        /*0010*/ 	.short	0x0005
        /*0012*/ 	.short	0x001c
        /*0014*/ 	.byte	0x00, 0xf0, 0x11, 0x00


	//----- nvinfo : EIATTR_KPARAM_INFO
	.align		4
.L_9:
        /*0018*/ 	.byte	0x04, 0x17
        /*001a*/ 	.short	(.L_11 - .L_10)
.L_10:
        /*001c*/ 	.word	0x00000000
        /*0020*/ 	.short	0x0004
        /*0022*/ 	.short	0x0018
        /*0024*/ 	.byte	0x00, 0xf0, 0x11, 0x00


	//----- nvinfo : EIATTR_KPARAM_INFO
	.align		4
.L_11:
        /*0028*/ 	.byte	0x04, 0x17
        /*002a*/ 	.short	(.L_13 - .L_12)
.L_12:
        /*002c*/ 	.word	0x00000000
        /*0030*/ 	.short	0x0003
        /*0032*/ 	.short	0x0014
        /*0034*/ 	.byte	0x00, 0xf0, 0x11, 0x00


	//----- nvinfo : EIATTR_KPARAM_INFO
	.align		4
.L_13:
        /*0038*/ 	.byte	0x04, 0x17
        /*003a*/ 	.short	(.L_15 - .L_14)
.L_14:
        /*003c*/ 	.word	0x00000000
        /*0040*/ 	.short	0x0002
        /*0042*/ 	.short	0x0010
        /*0044*/ 	.byte	0x00, 0xf0, 0x11, 0x00


	//----- nvinfo : EIATTR_KPARAM_INFO
	.align		4
.L_15:
        /*0048*/ 	.byte	0x04, 0x17
        /*004a*/ 	.short	(.L_17 - .L_16)
.L_16:
        /*004c*/ 	.word	0x00000000
        /*0050*/ 	.short	0x0001
        /*0052*/ 	.short	0x0008
        /*0054*/ 	.byte	0x00, 0xf5, 0x21, 0x00


	//----- nvinfo : EIATTR_KPARAM_INFO
	.align		4
.L_17:
        /*0058*/ 	.byte	0x04, 0x17
        /*005a*/ 	.short	(.L_19 - .L_18)
.L_18:
        /*005c*/ 	.word	0x00000000
        /*0060*/ 	.short	0x0000
        /*0062*/ 	.short	0x0000
        /*0064*/ 	.byte	0x00, 0xf5, 0x21, 0x00


	//----- nvinfo : EIATTR_SPARSE_MMA_MASK
	.align		4
.L_19:
        /*0068*/ 	.byte	0x03, 0x50
        /*006a*/ 	.short	0x0000


	//----- nvinfo : EIATTR_MAXREG_COUNT
	.align		4
        /*006c*/ 	.byte	0x03, 0x1b
        /*006e*/ 	.short	0x00ff


	//----- nvinfo : EIATTR_NUM_BARRIERS
	.align		4
        /*0070*/ 	.byte	0x02, 0x4c
        /*0072*/ 	.byte	0x01
	.zero		1


	//----- nvinfo : EIATTR_MERCURY_ISA_VERSION
	.align		4
        /*0074*/ 	.byte	0x03, 0x5f
        /*0076*/ 	.short	0x0101


	//----- nvinfo : EIATTR_VRC_CTA_INIT_COUNT
	.align		4
        /*0078*/ 	.byte	0x02, 0x4a
	.zero		1
	.zero		1


	//----- nvinfo : EIATTR_EXIT_INSTR_OFFSETS
	.align		4
        /*007c*/ 	.byte	0x04, 0x1c
        /*007e*/ 	.short	(.L_21 - .L_20)


	//   ....[0]....
.L_20:
        /*0080*/ 	.word	0x00001130


	//   ....[1]....
        /*0084*/ 	.word	0x000016d0


	//----- nvinfo : EIATTR_CRS_STACK_SIZE
	.align		4
.L_21:
        /*0088*/ 	.byte	0x04, 0x1e
        /*008a*/ 	.short	(.L_23 - .L_22)
.L_22:
        /*008c*/ 	.word	0x00000000


	//----- nvinfo : EIATTR_CBANK_PARAM_SIZE
	.align		4
.L_23:
        /*0090*/ 	.byte	0x03, 0x19
        /*0092*/ 	.short	0x0020


	//----- nvinfo : EIATTR_PARAM_CBANK
	.align		4
        /*0094*/ 	.byte	0x04, 0x0a
        /*0096*/ 	.short	(.L_25 - .L_24)
	.align		4
.L_24:
        /*0098*/ 	.word	index@(.nv.constant0._Z22histogram_range_kernelPKcPjjiii)
        /*009c*/ 	.short	0x0380
        /*009e*/ 	.short	0x0020


	//----- nvinfo : EIATTR_SW_WAR
	.align		4
.L_25:
        /*00a0*/ 	.byte	0x04, 0x36
        /*00a2*/ 	.short	(.L_27 - .L_26)
.L_26:
        /*00a4*/ 	.word	0x00000008
.L_27:


//--------------------- .nv.callgraph             --------------------------
	.section	.nv.callgraph,"",@"SHT_CUDA_CALLGRAPH"
	.align	4
	.sectionentsize	8
	.align		4
        /*0000*/ 	.word	0x00000000
	.align		4
        /*0004*/ 	.word	0xffffffff
	.align		4
        /*0008*/ 	.word	0x00000000
	.align		4
        /*000c*/ 	.word	0xfffffffe
	.align		4
        /*0010*/ 	.word	0x00000000
	.align		4
        /*0014*/ 	.word	0xfffffffd
	.align		4
        /*0018*/ 	.word	0x00000000
	.align		4
        /*001c*/ 	.word	0xfffffffc


//--------------------- .text._Z22histogram_range_kernelPKcPjjiii --------------------------
	.section	.text._Z22histogram_range_kernelPKcPjjiii,"ax",@progbits
	.align	128
        .global         _Z22histogram_range_kernelPKcPjjiii
        .type           _Z22histogram_range_kernelPKcPjjiii,@function
        .size           _Z22histogram_range_kernelPKcPjjiii,(.L_x_37 - _Z22histogram_range_kernelPKcPjjiii)
        .other          _Z22histogram_range_kernelPKcPjjiii,@"STO_CUDA_ENTRY STV_DEFAULT"
_Z22histogram_range_kernelPKcPjjiii:
.text._Z22histogram_range_kernelPKcPjjiii:
[----:B------:R-:W-:Y:S01]  /*0000*/  LDC R1, c[0x0][0x37c] ;  /* 0x0000df00ff017b82 */ /* 0x000fe20000000800 */
[----:B------:R-:W0:Y:S07]  /*0010*/  S2R R5, SR_TID.X ;  /* 0x0000000000057919 */ /* 0x000e2e0000002100 */
[----:B------:R-:W1:Y:S01]  /*0020*/  LDC R0, c[0x0][0x39c] ;  /* 0x0000e700ff007b82 */ /* 0x000e620000000800 */
[----:B------:R-:W-:Y:S01]  /*0030*/  BSSY.RECONVERGENT B0, `(.L_x_0) ;  /* 0x000000e000007945 */ /* 0x000fe20003800200 */
[----:B-1----:R-:W-:-:S05]  /*0040*/  IMAD.SHL.U32 R2, R0, 0x20, RZ ;  /* 0x0000002000027824 */ /* 0x002fca00078e00ff */
[----:B0-----:R-:W-:-:S13]  /*0050*/  ISETP.GE.AND P0, PT, R5, R2, PT ;  /* 0x000000020500720c */ /* 0x001fda0003f06270 */
[----:B------:R-:W-:Y:S05]  /*0060*/  @P0 BRA `(.L_x_1) ;  /* 0x0000000000280947 */ /* 0x000fea0003800000 */
[----:B------:R-:W0:Y:S01]  /*0070*/  S2R R7, SR_CgaCtaId ;  /* 0x0000000000077919 */ /* 0x000e220000008800 */
[----:B------:R-:W1:Y:S01]  /*0080*/  LDC R8, c[0x0][0x360] ;  /* 0x0000d800ff087b82 */ /* 0x000e620000000800 */
[----:B------:R-:W-:Y:S01]  /*0090*/  MOV R4, 0x400 ;  /* 0x0000040000047802 */ /* 0x000fe20000000f00 */
[----:B------:R-:W-:-:S03]  /*00a0*/  IMAD.MOV.U32 R3, RZ, RZ, R5 ;  /* 0x000000ffff037224 */ /* 0x000fc600078e0005 */
[----:B0-----:R-:W-:-:S07]  /*00b0*/  LEA R4, R7, R4, 0x18 ;  /* 0x0000000407047211 */ /* 0x001fce00078ec0ff */
.L_x_2:
[----:B------:R-:W-:Y:S02]  /*00c0*/  IMAD R6, R3, 0x4, R4 ;  /* 0x0000000403067824 */ /* 0x000fe400078e0204 */
[----:B-1----:R-:W-:-:S03]  /*00d0*/  IMAD.IADD R3, R8, 0x1, R3 ;  /* 0x0000000108037824 */ /* 0x002fc600078e0203 */
[----:B------:R0:W-:Y:S02]  /*00e0*/  STS [R6], RZ ;  /* 0x000000ff06007388 */ /* 0x0001e40000000800 */
[----:B------:R-:W-:-:S13]  /*00f0*/  ISETP.GE.AND P0, PT, R3, R2, PT ;  /* 0x000000020300720c */ /* 0x000fda0003f06270 */
[----:B0-----:R-:W-:Y:S05]  /*0100*/  @!P0 BRA `(.L_x_2) ;  /* 0xfffffffc00ec8947 */ /* 0x001fea000383ffff */
.L_x_1:
[----:B------:R-:W-:Y:S05]  /*0110*/  BSYNC.RECONVERGENT B0 ;  /* 0x0000000000007941 */ /* 0x000fea0003800200 */
.L_x_0:
[----:B------:R-:W0:Y:S01]  /*0120*/  S2UR UR4, SR_CTAID.X ;  /* 0x00000000000479c3 */ /* 0x000e220000002500 */
[----:B------:R-:W1:Y:S01]  /*0130*/  LDCU.64 UR6, c[0x0][0x390] ;  /* 0x00007200ff0677ac */ /* 0x000e620008000a00 */
[----:B------:R-:W-:Y:S01]  /*0140*/  LOP3.LUT R9, R5, 0x1f, RZ, 0xc0, !PT ;  /* 0x0000001f05097812 */ /* 0x000fe200078ec0ff */
[----:B------:R-:W-:Y:S01]  /*0150*/  BSSY.RECONVERGENT B0, `(.L_x_3) ;  /* 0x0000026000007945 */ /* 0x000fe20003800200 */
[----:B------:R-:W2:Y:S04]  /*0160*/  LDCU UR13, c[0x0][0x398] ;  /* 0x00007300ff0d77ac */ /* 0x000ea80008000800 */
[----:B------:R-:W0:Y:S01]  /*0170*/  LDC R4, c[0x0][0x360] ;  /* 0x0000d800ff047b82 */ /* 0x000e220000000800 */
[----:B------:R-:W3:Y:S01]  /*0180*/  LDCU.64 UR8, c[0x0][0x358] ;  /* 0x00006b00ff0877ac */ /* 0x000ee20008000a00 */
[----:B-1----:R-:W-:-:S02]  /*0190*/  ULOP3.LUT UR10, UR7, 0xff, URZ, 0xc0, !UPT ;  /* 0x000000ff070a7892 */ /* 0x002fc4000f8ec0ff */
[----:B--2---:R-:W-:Y:S01]  /*01a0*/  ULOP3.LUT UR11, UR13, 0xff, URZ, 0xc0, !UPT ;  /* 0x000000ff0d0b7892 */ /* 0x004fe2000f8ec0ff */
[----:B0-----:R-:W-:Y:S01]  /*01b0*/  IMAD R7, R4, UR4, R5 ;  /* 0x0000000404077c24 */ /* 0x001fe2000f8e0205 */
[----:B------:R-:W0:Y:S03]  /*01c0*/  LDCU.64 UR4, c[0x0][0x380] ;  /* 0x00007000ff0477ac */ /* 0x000e260008000a00 */
[----:B------:R-:W-:-:S04]  /*01d0*/  IMAD.SHL.U32 R7, R7, 0x10, RZ ;  /* 0x0000001007077824 */ /* 0x000fc800078e00ff */
[C---:B------:R-:W-:Y:S02]  /*01e0*/  VIADD R2, R7.reuse, 0x1 ;  /* 0x0000000107027836 */ /* 0x040fe40000000000 */
[C---:B------:R-:W-:Y:S02]  /*01f0*/  VIADD R3, R7.reuse, 0x2 ;  /* 0x0000000207037836 */ /* 0x040fe40000000000 */
[C---:B------:R-:W-:Y:S01]  /*0200*/  VIADD R6, R7.reuse, 0x5 ;  /* 0x0000000507067836 */ /* 0x040fe20000000000 */
[----:B------:R-:W-:Y:S01]  /*0210*/  BAR.SYNC.DEFER_BLOCKING 0x0 ;  /* 0x0000000000007b1d */ /* 0x000fe20000010000 */
[----:B------:R-:W-:Y:S01]  /*0220*/  ISETP.GE.U32.AND P6, PT, R2, UR6, PT ;  /* 0x0000000602007c0c */ /* 0x000fe2000bfc6070 */
[----:B------:R-:W-:Y:S01]  /*0230*/  VIADD R2, R7, 0x3 ;  /* 0x0000000307027836 */ /* 0x000fe20000000000 */
[----:B------:R-:W-:Y:S01]  /*0240*/  ISETP.GE.U32.AND P5, PT, R3, UR6, PT ;  /* 0x0000000603007c0c */ /* 0x000fe2000bfa6070 */
[C---:B------:R-:W-:Y:S01]  /*0250*/  VIADD R3, R7.reuse, 0x4 ;  /* 0x0000000407037836 */ /* 0x040fe20000000000 */
[----:B------:R-:W-:Y:S01]  /*0260*/  ISETP.GE.U32.AND P2, PT, R6, UR6, PT ;  /* 0x0000000606007c0c */ /* 0x000fe2000bf46070 */
[C---:B------:R-:W-:Y:S01]  /*0270*/  VIADD R6, R7.reuse, 0x6 ;  /* 0x0000000607067836 */ /* 0x040fe20000000000 */
[----:B------:R-:W-:Y:S01]  /*0280*/  ISETP.GE.U32.AND P4, PT, R2, UR6, PT ;  /* 0x0000000602007c0c */ /* 0x000fe2000bf86070 */
[C---:B------:R-:W-:Y:S01]  /*0290*/  VIADD R10, R7.reuse, 0x7 ;  /* 0x00000007070a7836 */ /* 0x040fe20000000000 */
[----:B0-----:R-:W-:-:S02]  /*02a0*/  IADD3 R2, P0, PT, R7, UR4, RZ ;  /* 0x0000000407027c10 */ /* 0x001fc4000ff1e0ff */
[----:B------:R-:W-:Y:S02]  /*02b0*/  ISETP.GE.U32.AND P3, PT, R3, UR6, PT ;  /* 0x0000000603007c0c */ /* 0x000fe4000bf66070 */
[----:B------:R-:W-:Y:S01]  /*02c0*/  ISETP.GE.U32.AND P1, PT, R6, UR6, PT ;  /* 0x0000000606007c0c */ /* 0x000fe2000bf26070 */
[----:B------:R-:W-:Y:S01]  /*02d0*/  IMAD.X R3, RZ, RZ, UR5, P0 ;  /* 0x00000005ff037e24 */ /* 0x000fe200080e06ff */
[----:B------:R-:W-:Y:S01]  /*02e0*/  ISETP.GE.U32.AND P0, PT, R7, UR6, PT ;  /* 0x0000000607007c0c */ /* 0x000fe2000bf06070 */
[----:B------:R-:W-:-:S12]  /*02f0*/  IMAD R6, R9, R0, -UR7 ;  /* 0x8000000709067e24 */ /* 0x000fd8000f8e0200 */
[----:B---3--:R-:W-:Y:S05]  /*0300*/  @P0 BRA `(.L_x_4) ;  /* 0x0000000000280947 */ /* 0x008fea0003800000 */
[----:B------:R-:W2:Y:S02]  /*0310*/  LDG.E.U8.CONSTANT R9, desc[UR8][R2.64] ;  /* 0x0000000802097981 */ /* 0x000ea4000c1e9100 */
[----:B--2---:R-:W-:-:S04]  /*0320*/  ISETP.LE.U32.AND P0, PT, R9, UR11, PT ;  /* 0x0000000b09007c0c */ /* 0x004fc8000bf03070 */
[----:B------:R-:W-:-:S13]  /*0330*/  ISETP.LT.U32.OR P0, PT, R9, UR10, !P0 ;  /* 0x0000000a09007c0c */ /* 0x000fda000c701470 */
[----:B------:R-:W-:Y:S05]  /*0340*/  @P0 BRA `(.L_x_4) ;  /* 0x0000000000180947 */ /* 0x000fea0003800000 */
[----:B------:R-:W0:Y:S01]  /*0350*/  S2UR UR5, SR_CgaCtaId ;  /* 0x00000000000579c3 */ /* 0x000e220000008800 */
[----:B------:R-:W-:Y:S01]  /*0360*/  UMOV UR4, 0x400 ;  /* 0x0000040000047882 */ /* 0x000fe20000000000 */
[----:B------:R-:W-:Y:S01]  /*0370*/  IMAD.IADD R8, R6, 0x1, R9 ;  /* 0x0000000106087824 */ /* 0x000fe200078e0209 */
[----:B0-----:R-:W-:-:S06]  /*0380*/  ULEA UR4, UR5, UR4, 0x18 ;  /* 0x0000000405047291 */ /* 0x001fcc000f8ec0ff */
[----:B------:R-:W-:-:S05]  /*0390*/  LEA R8, R8, UR4, 0x2 ;  /* 0x0000000408087c11 */ /* 0x000fca000f8e10ff */
[----:B------:R0:W-:Y:S02]  /*03a0*/  ATOMS.POPC.INC.32 RZ, [R8+URZ] ;  /* 0x0000000008ff7f8c */ /* 0x0001e4000d8000ff */
.L_x_4:
[----:B------:R-:W-:Y:S05]  /*03b0*/  BSYNC.RECONVERGENT B0 ;  /* 0x0000000000007941 */ /* 0x000fea0003800200 */
.L_x_3:
[----:B------:R-:W-:Y:S01]  /*03c0*/  BSSY.RECONVERGENT B0, `(.L_x_5) ;  /* 0x000000e000007945 */ /* 0x000fe20003800200 */
[----:B------:R-:W-:Y:S01]  /*03d0*/  ISETP.GE.U32.AND P0, PT, R10, UR6, PT ;  /* 0x000000060a007c0c */ /* 0x000fe2000bf06070 */
[----:B------:R-:W-:Y:S02]  /*03e0*/  VIADD R10, R7, 0x8 ;  /* 0x00000008070a7836 */ /* 0x000fe40000000000 */
[----:B------:R-:W-:Y:S10]  /*03f0*/  @P6 BRA `(.L_x_6) ;  /* 0x0000000000286947 */ /* 0x000ff40003800000 */
[----:B------:R-:W2:Y:S02]  /*0400*/  LDG.E.U8.CONSTANT R9, desc[UR8][R2.64+0x1] ;  /* 0x0000010802097981 */ /* 0x000ea4000c1e9100 */
[----:B--2---:R-:W-:-:S04]  /*0410*/  ISETP.LE.U32.AND P6, PT, R9, UR11, PT ;  /* 0x0000000b09007c0c */ /* 0x004fc8000bfc3070 */
[----:B------:R-:W-:-:S13]  /*0420*/  ISETP.LT.U32.OR P6, PT, R9, UR10, !P6 ;  /* 0x0000000a09007c0c */ /* 0x000fda000f7c1470 */
[----:B------:R-:W-:Y:S05]  /*0430*/  @P6 BRA `(.L_x_6) ;  /* 0x0000000000186947 */ /* 0x000fea0003800000 */
[----:B------:R-:W1:Y:S01]  /*0440*/  S2UR UR5, SR_CgaCtaId ;  /* 0x00000000000579c3 */ /* 0x000e620000008800 */
[----:B------:R-:W-:Y:S01]  /*0450*/  UMOV UR4, 0x400 ;  /* 0x0000040000047882 */ /* 0x000fe20000000000 */
[----:B0-----:R-:W-:Y:S01]  /*0460*/  IMAD.IADD R8, R6, 0x1, R9 ;  /* 0x0000000106087824 */ /* 0x001fe200078e0209 */
[----:B-1----:R-:W-:-:S06]  /*0470*/  ULEA UR4, UR5, UR4, 0x18 ;  /* 0x0000000405047291 */ /* 0x002fcc000f8ec0ff */
[----:B------:R-:W-:-:S05]  /*0480*/  LEA R8, R8, UR4, 0x2 ;  /* 0x0000000408087c11 */ /* 0x000fca000f8e10ff */
[----:B------:R1:W-:Y:S02]  /*0490*/  ATOMS.POPC.INC.32 RZ, [R8+URZ] ;  /* 0x0000000008ff7f8c */ /* 0x0003e4000d8000ff */
.L_x_6:
[----:B------:R-:W-:Y:S05]  /*04a0*/  BSYNC.RECONVERGENT B0 ;  /* 0x0000000000007941 */ /* 0x000fea0003800200 */
.L_x_5:
        /* <DEDUP_REMOVED lines=8> */
[----:B------:R-:W2:Y:S01]  /*0530*/  S2UR UR5, SR_CgaCtaId ;  /* 0x00000000000579c3 */ /* 0x000ea20000008800 */
[----:B------:R-:W-:Y:S01]  /*0540*/  UMOV UR4, 0x400 ;  /* 0x0000040000047882 */ /* 0x000fe20000000000 */
[----:B01----:R-:W-:Y:S01]  /*0550*/  IMAD.IADD R8, R6, 0x1, R9 ;  /* 0x0000000106087824 */ /* 0x003fe200078e0209 */
[----:B--2---:R-:W-:-:S06]  /*0560*/  ULEA UR4, UR5, UR4, 0x18 ;  /* 0x0000000405047291 */ /* 0x004fcc000f8ec0ff */
[----:B------:R-:W-:-:S05]  /*0570*/  LEA R8, R8, UR4, 0x2 ;  /* 0x0000000408087c11 */ /* 0x000fca000f8e10ff */
[----:B------:R2:W-:Y:S02]  /*0580*/  ATOMS.POPC.INC.32 RZ, [R8+URZ] ;  /* 0x0000000008ff7f8c */ /* 0x0005e4000d8000ff */
.L_x_8:
[----:B------:R-:W-:Y:S05]  /*0590*/  BSYNC.RECONVERGENT B0 ;  /* 0x0000000000007941 */ /* 0x000fea0003800200 */
.L_x_7:
[----:B------:R-:W-:Y:S01]  /*05a0*/  BSSY.RECONVERGENT B0, `(.L_x_9) ;  /* 0x000000e000007945 */ /* 0x000fe20003800200 */
[----:B------:R-:W-:Y:S01]  /*05b0*/  ISETP.GE.U32.AND P5, PT, R10, UR6, PT ;  /* 0x000000060a007c0c */ /* 0x000fe2000bfa6070 */
[----:B------:R-:W-:Y:S02]  /*05c0*/  VIADD R10, R7, 0xa ;  /* 0x0000000a070a7836 */ /* 0x000fe40000000000 */
[----:B------:R-:W-:Y:S10]  /*05d0*/  @P4 BRA `(.L_x_10) ;  /* 0x0000000000284947 */ /* 0x000ff40003800000 */
[----:B------:R-:W3:Y:S02]  /*05e0*/  LDG.E.U8.CONSTANT R9, desc[UR8][R2.64+0x3] ;  /* 0x0000030802097981 */ /* 0x000ee4000c1e9100 */
[----:B---3--:R-:W-:-:S04]  /*05f0*/  ISETP.LE.U32.AND P4, PT, R9, UR11, PT ;  /* 0x0000000b09007c0c */ /* 0x008fc8000bf83070 */
[----:B------:R-:W-:-:S13]  /*0600*/  ISETP.LT.U32.OR P4, PT, R9, UR10, !P4 ;  /* 0x0000000a09007c0c */ /* 0x000fda000e781470 */
[----:B------:R-:W-:Y:S05]  /*0610*/  @P4 BRA `(.L_x_10) ;  /* 0x0000000000184947 */ /* 0x000fea0003800000 */
[----:B------:R-:W3:Y:S01]  /*0620*/  S2UR UR5, SR_CgaCtaId ;  /* 0x00000000000579c3 */ /* 0x000ee20000008800 */
[----:B------:R-:W-:Y:S01]  /*0630*/  UMOV UR4, 0x400 ;  /* 0x0000040000047882 */ /* 0x000fe20000000000 */
[----:B012---:R-:W-:Y:S01]  /*0640*/  IMAD.IADD R8, R6, 0x1, R9 ;  /* 0x0000000106087824 */ /* 0x007fe200078e0209 */
[----:B---3--:R-:W-:-:S06]  /*0650*/  ULEA UR4, UR5, UR4, 0x18 ;  /* 0x0000000405047291 */ /* 0x008fcc000f8ec0ff */
[----:B------:R-:W-:-:S05]  /*0660*/  LEA R8, R8, UR4, 0x2 ;  /* 0x0000000408087c11 */ /* 0x000fca000f8e10ff */
[----:B------:R3:W-:Y:S02]  /*0670*/  ATOMS.POPC.INC.32 RZ, [R8+URZ] ;  /* 0x0000000008ff7f8c */ /* 0x0007e4000d8000ff */
.L_x_10:
[----:B------:R-:W-:Y:S05]  /*0680*/  BSYNC.RECONVERGENT B0 ;  /* 0x0000000000007941 */ /* 0x000fea0003800200 */
.L_x_9:
[----:B------:R-:W-:Y:S01]  /*0690*/  BSSY.RECONVERGENT B0, `(.L_x_11) ;  /* 0x000000e000007945 */ /* 0x000fe20003800200 */
[----:B------:R-:W-:Y:S01]  /*06a0*/  ISETP.GE.U32.AND P4, PT, R10, UR6, PT ;  /* 0x000000060a007c0c */ /* 0x000fe2000bf86070 */
[----:B------:R-:W-:Y:S02]  /*06b0*/  VIADD R10, R7, 0xb ;  /* 0x0000000b070a7836 */ /* 0x000fe40000000000 */
[----:B------:R-:W-:Y:S10]  /*06c0*/  @P3 BRA `(.L_x_12) ;  /* 0x0000000000283947 */ /* 0x000ff40003800000 */
[----:B------:R-:W4:Y:S02]  /*06d0*/  LDG.E.U8.CONSTANT R9, desc[UR8][R2.64+0x4] ;  /* 0x0000040802097981 */ /* 0x000f24000c1e9100 */
[----:B----4-:R-:W-:-:S04]  /*06e0*/  ISETP.LE.U32.AND P3, PT, R9, UR11, PT ;  /* 0x0000000b09007c0c */ /* 0x010fc8000bf63070 */
[----:B------:R-:W-:-:S13]  /*06f0*/  ISETP.LT.U32.OR P3, PT, R9, UR10, !P3 ;  /* 0x0000000a09007c0c */ /* 0x000fda000df61470 */
[----:B------:R-:W-:Y:S05]  /*0700*/  @P3 BRA `(.L_x_12) ;  /* 0x0000000000183947 */ /* 0x000fea0003800000 */
[----:B------:R-:W4:Y:S01]  /*0710*/  S2UR UR5, SR_CgaCtaId ;  /* 0x00000000000579c3 */ /* 0x000f220000008800 */
[----:B------:R-:W-:Y:S01]  /*0720*/  UMOV UR4, 0x400 ;  /* 0x0000040000047882 */ /* 0x000fe20000000000 */
[----:B0123--:R-:W-:Y:S01]  /*0730*/  IMAD.IADD R8, R6, 0x1, R9 ;  /* 0x0000000106087824 */ /* 0x00ffe200078e0209 */
[----:B----4-:R-:W-:-:S06]  /*0740*/  ULEA UR4, UR5, UR4, 0x18 ;  /* 0x0000000405047291 */ /* 0x010fcc000f8ec0ff */
[----:B------:R-:W-:-:S05]  /*0750*/  LEA R8, R8, UR4, 0x2 ;  /* 0x0000000408087c11 */ /* 0x000fca000f8e10ff */
[----:B------:R4:W-:Y:S02]  /*0760*/  ATOMS.POPC.INC.32 RZ, [R8+URZ] ;  /* 0x0000000008ff7f8c */ /* 0x0009e4000d8000ff */
.L_x_12:
[----:B------:R-:W-:Y:S05]  /*0770*/  BSYNC.RECONVERGENT B0 ;  /* 0x0000000000007941 */ /* 0x000fea0003800200 */
.L_x_11:
[----:B------:R-:W-:Y:S01]  /*0780*/  BSSY.RECONVERGENT B0, `(.L_x_13) ;  /* 0x000000e000007945 */ /* 0x000fe20003800200 */
[----:B------:R-:W-:Y:S01]  /*0790*/  ISETP.GE.U32.AND P3, PT, R10, UR6, PT ;  /* 0x000000060a007c0c */ /* 0x000fe2000bf66070 */
[----:B------:R-:W-:Y:S02]  /*07a0*/  VIADD R10, R7, 0xc ;  /* 0x0000000c070a7836 */ /* 0x000fe40000000000 */
[----:B------:R-:W-:Y:S10]  /*07b0*/  @P2 BRA `(.L_x_14) ;  /* 0x0000000000282947 */ /* 0x000ff40003800000 */
[----:B------:R-:W5:Y:S02]  /*07c0*/  LDG.E.U8.CONSTANT R9, desc[UR8][R2.64+0x5] ;  /* 0x0000050802097981 */ /* 0x000f64000c1e9100 */
[----:B-----5:R-:W-:-:S04]  /*07d0*/  ISETP.LE.U32.AND P2, PT, R9, UR11, PT ;  /* 0x0000000b09007c0c */ /* 0x020fc8000bf43070 */
[----:B------:R-:W-:-:S13]  /*07e0*/  ISETP.LT.U32.OR P2, PT, R9, UR10, !P2 ;  /* 0x0000000a09007c0c */ /* 0x000fda000d741470 */
[----:B------:R-:W-:Y:S05]  /*07f0*/  @P2 BRA `(.L_x_14) ;  /* 0x0000000000182947 */ /* 0x000fea0003800000 */
[----:B------:R-:W5:Y:S01]  /*0800*/  S2UR UR5, SR_CgaCtaId ;  /* 0x00000000000579c3 */ /* 0x000f620000008800 */
[----:B------:R-:W-:Y:S01]  /*0810*/  UMOV UR4, 0x400 ;  /* 0x0000040000047882 */ /* 0x000fe20000000000 */
[----:B01234-:R-:W-:Y:S01]  /*0820*/  IMAD.IADD R8, R6, 0x1, R9 ;  /* 0x0000000106087824 */ /* 0x01ffe200078e0209 */
[----:B-----5:R-:W-:-:S06]  /*0830*/  ULEA UR4, UR5, UR4, 0x18 ;  /* 0x0000000405047291 */ /* 0x020fcc000f8ec0ff */
[----:B------:R-:W-:-:S05]  /*0840*/  LEA R8, R8, UR4, 0x2 ;  /* 0x0000000408087c11 */ /* 0x000fca000f8e10ff */
[----:B------:R0:W-:Y:S02]  /*0850*/  ATOMS.POPC.INC.32 RZ, [R8+URZ] ;  /* 0x0000000008ff7f8c */ /* 0x0001e4000d8000ff */
.L_x_14:
[----:B------:R-:W-:Y:S05]  /*0860*/  BSYNC.RECONVERGENT B0 ;  /* 0x0000000000007941 */ /* 0x000fea0003800200 */
.L_x_13:
        /* <DEDUP_REMOVED lines=14> */
.L_x_16:
[----:B------:R-:W-:Y:S05]  /*0950*/  BSYNC.RECONVERGENT B0 ;  /* 0x0000000000007941 */ /* 0x000fea0003800200 */
.L_x_15:
        /* <DEDUP_REMOVED lines=14> */
.L_x_18:
[----:B------:R-:W-:Y:S05]  /*0a40*/  BSYNC.RECONVERGENT B0 ;  /* 0x0000000000007941 */ /* 0x000fea0003800200 */
.L_x_17:
[----:B------:R-:W-:Y:S01]  /*0a50*/  BSSY.RECONVERGENT B0, `(.L_x_19) ;  /* 0x000000e000007945 */ /* 0x000fe20003800200 */
[----:B------:R-:W-:Y:S01]  /*0a60*/  ISETP.GE.U32.AND P0, PT, R10, UR6, PT ;  /* 0x000000060a007c0c */ /* 0x000fe2000bf06070 */
[----:B01234-:R-:W-:Y:S02]  /*0a70*/  VIADD R8, R7, 0xf ;  /* 0x0000000f07087836 */ /* 0x01ffe40000000000 */
[----:B------:R-:W-:Y:S10]  /*0a80*/  @P6 BRA `(.L_x_20) ;  /* 0x0000000000286947 */ /* 0x000ff40003800000 */
        /* <DEDUP_REMOVED lines=10> */
.L_x_20:
[----:B------:R-:W-:Y:S05]  /*0b30*/  BSYNC.RECONVERGENT B0 ;  /* 0x0000000000007941 */ /* 0x000fea0003800200 */
.L_x_19:
[----:B------:R-:W-:Y:S01]  /*0b40*/  UIADD3 UR12, UPT, UPT, -UR7, UR13, URZ ;  /* 0x0000000d070c7290 */ /* 0x000fe2000fffe1ff */
[----:B------:R-:W-:Y:S01]  /*0b50*/  BSSY.RECONVERGENT B0, `(.L_x_21) ;  /* 0x000000d000007945 */ /* 0x000fe20003800200 */
[----:B------:R-:W-:-:S03]  /*0b60*/  ISETP.GE.U32.AND P6, PT, R8, UR6, PT ;  /* 0x0000000608007c0c */ /* 0x000fc6000bfc6070 */
[----:B------:R-:W-:Y:S10]  /*0b70*/  @P5 BRA `(.L_x_22) ;  /* 0x0000000000285947 */ /* 0x000ff40003800000 */
[----:B0-----:R-:W2:Y:S02]  /*0b80*/  LDG.E.U8.CONSTANT R7, desc[UR8][R2.64+0x9] ;  /* 0x0000090802077981 */ /* 0x001ea4000c1e9100 */
        /* <DEDUP_REMOVED lines=9> */
.L_x_22:
[----:B------:R-:W-:Y:S05]  /*0c20*/  BSYNC.RECONVERGENT B0 ;  /* 0x0000000000007941 */ /* 0x000fea0003800200 */
.L_x_21:
[----:B------:R-:W-:Y:S01]  /*0c30*/  BSSY.RECONVERGENT B0, `(.L_x_23) ;  /* 0x000000d000007945 */ /* 0x000fe20003800200 */
[----:B------:R-:W-:-:S03]  /*0c40*/  ISETP.GT.AND P5, PT, R5, UR12, PT ;  /* 0x0000000c05007c0c */ /* 0x000fc6000bfa4270 */
[----:B------:R-:W-:Y:S10]  /*0c50*/  @P4 BRA `(.L_x_24) ;  /* 0x0000000000284947 */ /* 0x000ff40003800000 */
[----:B01----:R-:W2:Y:S02]  /*0c60*/  LDG.E.U8.CONSTANT R7, desc[UR8][R2.64+0xa] ;  /* 0x00000a0802077981 */ /* 0x003ea4000c1e9100 */
        /* <DEDUP_REMOVED lines=9> */
.L_x_24:
[----:B------:R-:W-:Y:S05]  /*0d00*/  BSYNC.RECONVERGENT B0 ;  /* 0x0000000000007941 */ /* 0x000fea0003800200 */
.L_x_23:
[----:B------:R-:W-:Y:S04]  /*0d10*/  BSSY.RECONVERGENT B0, `(.L_x_25) ;  /* 0x000000c000007945 */ /* 0x000fe80003800200 */
[----:B------:R-:W-:Y:S05]  /*0d20*/  @P3 BRA `(.L_x_26) ;  /* 0x0000000000283947 */ /* 0x000fea0003800000 */
[----:B012---:R-:W2:Y:S02]  /*0d30*/  LDG.E.U8.CONSTANT R7, desc[UR8][R2.64+0xb] ;  /* 0x00000b0802077981 */ /* 0x007ea4000c1e9100 */
        /* <DEDUP_REMOVED lines=9> */
.L_x_26:
[----:B------:R-:W-:Y:S05]  /*0dd0*/  BSYNC.RECONVERGENT B0 ;  /* 0x0000000000007941 */ /* 0x000fea0003800200 */
.L_x_25:
[----:B------:R-:W-:Y:S04]  /*0de0*/  BSSY.RECONVERGENT B0, `(.L_x_27) ;  /* 0x000000c000007945 */ /* 0x000fe80003800200 */
[----:B------:R-:W-:Y:S05]  /*0df0*/  @P2 BRA `(.L_x_28) ;  /* 0x0000000000282947 */ /* 0x000fea0003800000 */
[----:B0123--:R-:W2:Y:S02]  /*0e00*/  LDG.E.U8.CONSTANT R7, desc[UR8][R2.64+0xc] ;  /* 0x00000c0802077981 */ /* 0x00fea4000c1e9100 */
        /* <DEDUP_REMOVED lines=9> */
.L_x_28:
[----:B------:R-:W-:Y:S05]  /*0ea0*/  BSYNC.RECONVERGENT B0 ;  /* 0x0000000000007941 */ /* 0x000fea0003800200 */
.L_x_27:
[----:B------:R-:W-:Y:S04]  /*0eb0*/  BSSY.RECONVERGENT B0, `(.L_x_29) ;  /* 0x000000c000007945 */ /* 0x000fe80003800200 */
[----:B------:R-:W-:Y:S05]  /*0ec0*/  @P1 BRA `(.L_x_30) ;  /* 0x0000000000281947 */ /* 0x000fea0003800000 */
[----:B01234-:R-:W2:Y:S02]  /*0ed0*/  LDG.E.U8.CONSTANT R7, desc[UR8][R2.64+0xd] ;  /* 0x00000d0802077981 */ /* 0x01fea4000c1e9100 */
        /* <DEDUP_REMOVED lines=9> */
.L_x_30:
[----:B------:R-:W-:Y:S05]  /*0f70*/  BSYNC.RECONVERGENT B0 ;  /* 0x0000000000007941 */ /* 0x000fea0003800200 */
.L_x_29:
        /* <DEDUP_REMOVED lines=12> */
.L_x_32:
[----:B------:R-:W-:Y:S05]  /*1040*/  BSYNC.RECONVERGENT B0 ;  /* 0x0000000000007941 */ /* 0x000fea0003800200 */
.L_x_31:
[----:B------:R-:W-:Y:S04]  /*1050*/  BSSY.RECONVERGENT B0, `(.L_x_33) ;  /* 0x000000c000007945 */ /* 0x000fe80003800200 */
[----:B------:R-:W-:Y:S05]  /*1060*/  @P6 BRA `(.L_x_34) ;  /* 0x0000000000286947 */ /* 0x000fea0003800000 */
[----:B------:R-:W5:Y:S02]  /*1070*/  LDG.E.U8.CONSTANT R3, desc[UR8][R2.64+0xf] ;  /* 0x00000f0802037981 */ /* 0x000f64000c1e9100 */
[----:B-----5:R-:W-:-:S04]  /*1080*/  ISETP.LE.U32.AND P0, PT, R3, UR11, PT ;  /* 0x0000000b03007c0c */ /* 0x020fc8000bf03070 */
[----:B------:R-:W-:-:S13]  /*1090*/  ISETP.LT.U32.OR P0, PT, R3, UR10, !P0 ;  /* 0x0000000a03007c0c */ /* 0x000fda000c701470 */
[----:B------:R-:W-:Y:S05]  /*10a0*/  @P0 BRA `(.L_x_34) ;  /* 0x0000000000180947 */ /* 0x000fea0003800000 */
[----:B------:R-:W5:Y:S01]  /*10b0*/  S2UR UR5, SR_CgaCtaId ;  /* 0x00000000000579c3 */ /* 0x000f620000008800 */
[----:B------:R-:W-:Y:S01]  /*10c0*/  UMOV UR4, 0x400 ;  /* 0x0000040000047882 */ /* 0x000fe20000000000 */
[----:B------:R-:W-:Y:S01]  /*10d0*/  IMAD.IADD R6, R6, 0x1, R3 ;  /* 0x0000000106067824 */ /* 0x000fe200078e0203 */
[----:B-----5:R-:W-:-:S06]  /*10e0*/  ULEA UR4, UR5, UR4, 0x18 ;  /* 0x0000000405047291 */ /* 0x020fcc000f8ec0ff */
[----:B------:R-:W-:-:S05]  /*10f0*/  LEA R6, R6, UR4, 0x2 ;  /* 0x0000000406067c11 */ /* 0x000fca000f8e10ff */
[----:B------:R0:W-:Y:S02]  /*1100*/  ATOMS.POPC.INC.32 RZ, [R6+URZ] ;  /* 0x0000000006ff7f8c */ /* 0x0001e4000d8000ff */
.L_x_34:
[----:B------:R-:W-:Y:S05]  /*1110*/  BSYNC.RECONVERGENT B0 ;  /* 0x0000000000007941 */ /* 0x000fea0003800200 */
.L_x_33:
[----:B------:R-:W-:Y:S06]  /*1120*/  BAR.SYNC.DEFER_BLOCKING 0x0 ;  /* 0x0000000000007b1d */ /* 0x000fec0000010000 */
[----:B------:R-:W-:Y:S05]  /*1130*/  @P5 EXIT ;  /* 0x000000000000594d */ /* 0x000fea0003800000 */
[----:B------:R-:W5:Y:S01]  /*1140*/  S2UR UR5, SR_CgaCtaId ;  /* 0x00000000000579c3 */ /* 0x000f620000008800 */
[----:B------:R-:W-:-:S07]  /*1150*/  UMOV UR4, 0x400 ;  /* 0x0000040000047882 */ /* 0x000fce0000000000 */
[----:B------:R-:W0:Y:S01]  /*1160*/  LDC.64 R2, c[0x0][0x388] ;  /* 0x0000e200ff027b82 */ /* 0x000e220000000a00 */
[----:B-----5:R-:W-:-:S12]  /*1170*/  ULEA UR4, UR5, UR4, 0x18 ;  /* 0x0000000405047291 */ /* 0x020fd8000f8ec0ff */
.L_x_35:
[----:B------:R-:W-:-:S05]  /*1180*/  LEA R15, R5, UR4, 0x2 ;  /* 0x00000004050f7c11 */ /* 0x000fca000f8e10ff */
[C---:B01234-:R-:W-:Y:S02]  /*1190*/  IMAD R7, R0.reuse, 0x4, R15 ;  /* 0x0000000400077824 */ /* 0x05ffe400078e020f */
[----:B------:R-:W-:Y:S02]  /*11a0*/  LDS R15, [R15] ;  /* 0x000000000f0f7984 */ /* 0x000fe40000000800 */
[C---:B------:R-:W-:Y:S02]  /*11b0*/  IMAD R17, R0.reuse, 0x4, R7 ;  /* 0x0000000400117824 */ /* 0x040fe400078e0207 */
[----:B------:R-:W-:Y:S02]  /*11c0*/  LDS R20, [R7] ;  /* 0x0000000007147984 */ /* 0x000fe40000000800 */
[C---:B------:R-:W-:Y:S02]  /*11d0*/  IMAD R9, R0.reuse, 0x4, R17 ;  /* 0x0000000400097824 */ /* 0x040fe400078e0211 */
[----:B------:R-:W0:Y:S02]  /*11e0*/  LDS R17, [R17] ;  /* 0x0000000011117984 */ /* 0x000e240000000800 */
[----:B------:R-:W-:-:S02]  /*11f0*/  IMAD R19, R0, 0x4, R9 ;  /* 0x0000000400137824 */ /* 0x000fc400078e0209 */
[----:B------:R-:W-:Y:S02]  /*1200*/  LDS R14, [R9] ;  /* 0x00000000090e7984 */ /* 0x000fe40000000800 */
[C---:B------:R-:W-:Y:S02]  /*1210*/  IMAD R13, R0.reuse, 0x4, R19 ;  /* 0x00000004000d7824 */ /* 0x040fe400078e0213 */
[----:B------:R-:W1:Y:S02]  /*1220*/  LDS R19, [R19] ;  /* 0x0000000013137984 */ /* 0x000e640000000800 */
[C---:B------:R-:W-:Y:S02]  /*1230*/  IMAD R27, R0.reuse, 0x4, R13 ;  /* 0x00000004001b7824 */ /* 0x040fe400078e020d */
[----:B------:R-:W-:Y:S02]  /*1240*/  LDS R12, [R13] ;  /* 0x000000000d0c7984 */ /* 0x000fe40000000800 */
[----:B------:R-:W-:-:S02]  /*1250*/  IMAD R10, R0, 0x4, R27 ;  /* 0x00000004000a7824 */ /* 0x000fc400078e021b */
[----:B------:R-:W2:Y:S02]  /*1260*/  LDS R27, [R27] ;  /* 0x000000001b1b7984 */ /* 0x000ea40000000800 */
[C---:B------:R-:W-:Y:S02]  /*1270*/  IMAD R21, R0.reuse, 0x4, R10 ;  /* 0x0000000400157824 */ /* 0x040fe400078e020a */
[----:B------:R-:W-:Y:S02]  /*1280*/  LDS R10, [R10] ;  /* 0x000000000a0a7984 */ /* 0x000fe40000000800 */
[C---:B------:R-:W-:Y:S02]  /*1290*/  IMAD R6, R0.reuse, 0x4, R21 ;  /* 0x0000000400067824 */ /* 0x040fe400078e0215 */
[----:B------:R-:W3:Y:S02]  /*12a0*/  LDS R21, [R21] ;  /* 0x0000000015157984 */ /* 0x000ee40000000800 */
[----:B------:R-:W-:-:S02]  /*12b0*/  IMAD R22, R0, 0x4, R6 ;  /* 0x0000000400167824 */ /* 0x000fc400078e0206 */
[----:B------:R-:W-:Y:S02]  /*12c0*/  LDS R6, [R6] ;  /* 0x0000000006067984 */ /* 0x000fe40000000800 */
[C---:B------:R-:W-:Y:S02]  /*12d0*/  IMAD R8, R0.reuse, 0x4, R22 ;  /* 0x0000000400087824 */ /* 0x040fe400078e0216 */
[----:B------:R3:W4:Y:S02]  /*12e0*/  LDS R7, [R22] ;  /* 0x0000000016077984 */ /* 0x0007240000000800 */
[C---:B------:R-:W-:Y:S02]  /*12f0*/  IMAD R11, R0.reuse, 0x4, R8 ;  /* 0x00000004000b7824 */ /* 0x040fe400078e0208 */
[----:B------:R-:W-:Y:S02]  /*1300*/  LDS R8, [R8] ;  /* 0x0000000008087984 */ /* 0x000fe40000000800 */
[----:B------:R-:W-:-:S02]  /*1310*/  IMAD R18, R0, 0x4, R11 ;  /* 0x0000000400127824 */ /* 0x000fc400078e020b */
[----:B------:R-:W5:Y:S01]  /*1320*/  LDS R11, [R11] ;  /* 0x000000000b0b7984 */ /* 0x000f620000000800 */
[----:B0-----:R-:W-:Y:S01]  /*1330*/  IADD3 R20, PT, PT, R17, R20, R15 ;  /* 0x0000001411147210 */ /* 0x001fe20007ffe00f */
[----:B------:R-:W-:-:S04]  /*1340*/  IMAD R29, R0, 0x4, R18 ;  /* 0x00000004001d7824 */ /* 0x000fc800078e0212 */
[C---:B------:R-:W-:Y:S01]  /*1350*/  IMAD R16, R0.reuse, 0x4, R29 ;  /* 0x0000000400107824 */ /* 0x040fe200078e021d */
[----:B-1----:R-:W-:Y:S01]  /*1360*/  IADD3 R14, PT, PT, R19, R14, R20 ;  /* 0x0000000e130e7210 */ /* 0x002fe20007ffe014 */
[----:B------:R-:W-:Y:S02]  /*1370*/  LDS R29, [R29] ;  /* 0x000000001d1d7984 */ /* 0x000fe40000000800 */
[C---:B------:R-:W-:Y:S02]  /*1380*/  IMAD R25, R0.reuse, 0x4, R16 ;  /* 0x0000000400197824 */ /* 0x040fe400078e0210 */
[----:B------:R-:W-:Y:S02]  /*1390*/  LDS R16, [R16] ;  /* 0x0000000010107984 */ /* 0x000fe40000000800 */
[C---:B------:R-:W-:Y:S01]  /*13a0*/  IMAD R23, R0.reuse, 0x4, R25 ;  /* 0x0000000400177824 */ /* 0x040fe200078e0219 */
[----:B--2---:R-:W-:Y:S01]  /*13b0*/  IADD3 R20, PT, PT, R27, R12, R14 ;  /* 0x0000000c1b147210 */ /* 0x004fe20007ffe00e */
[----:B------:R-:W-:Y:S02]  /*13c0*/  LDS R25, [R25] ;  /* 0x0000000019197984 */ /* 0x000fe40000000800 */
[----:B------:R-:W-:-:S02]  /*13d0*/  IMAD R9, R0, 0x4, R23 ;  /* 0x0000000400097824 */ /* 0x000fc400078e0217 */
[----:B------:R0:W1:Y:S02]  /*13e0*/  LDS R12, [R18] ;  /* 0x00000000120c7984 */ /* 0x0000640000000800 */
[C---:B------:R-:W-:Y:S01]  /*13f0*/  IMAD R13, R0.reuse, 0x4, R9 ;  /* 0x00000004000d7824 */ /* 0x040fe200078e0209 */
[----:B---3--:R-:W-:Y:S01]  /*1400*/  IADD3 R22, PT, PT, R21, R10, R20 ;  /* 0x0000000a15167210 */ /* 0x008fe20007ffe014 */
[----:B------:R-:W-:Y:S02]  /*1410*/  LDS R23, [R23] ;  /* 0x0000000017177984 */ /* 0x000fe40000000800 */
[C---:B------:R-:W-:Y:S02]  /*1420*/  IMAD R15, R0.reuse, 0x4, R13 ;  /* 0x00000004000f7824 */ /* 0x040fe400078e020d */
[----:B------:R2:W3:Y:S02]  /*1430*/  LDS R10, [R9] ;  /* 0x00000000090a7984 */ /* 0x0004e40000000800 */
[C---:B------:R-:W-:Y:S01]  /*1440*/  IMAD R17, R0.reuse, 0x4, R15 ;  /* 0x0000000400117824 */ /* 0x040fe200078e020f */
[----:B----4-:R-:W-:Y:S01]  /*1450*/  IADD3 R22, PT, PT, R7, R6, R22 ;  /* 0x0000000607167210 */ /* 0x010fe20007ffe016 */
[----:B------:R-:W-:Y:S02]  /*1460*/  LDS R13, [R13] ;  /* 0x000000000d0d7984 */ /* 0x000fe40000000800 */
[----:B------:R-:W-:-:S02]  /*1470*/  IMAD R19, R0, 0x4, R17 ;  /* 0x0000000400137824 */ /* 0x000fc400078e0211 */
[----:B------:R-:W4:Y:S02]  /*1480*/  LDS R20, [R15] ;  /* 0x000000000f147984 */ /* 0x000f240000000800 */
[C---:B------:R-:W-:Y:S01]  /*1490*/  IMAD R27, R0.reuse, 0x4, R19 ;  /* 0x00000004001b7824 */ /* 0x040fe200078e0213 */
[----:B-----5:R-:W-:Y:S01]  /*14a0*/  IADD3 R11, PT, PT, R11, R8, R22 ;  /* 0x000000080b0b7210 */ /* 0x020fe20007ffe016 */
[----:B------:R-:W-:Y:S02]  /*14b0*/  LDS R17, [R17] ;  /* 0x0000000011117984 */ /* 0x000fe40000000800 */
[C---:B------:R-:W-:Y:S02]  /*14c0*/  IMAD R14, R0.reuse, 0x4, R27 ;  /* 0x00000004000e7824 */ /* 0x040fe400078e021b */
[----:B------:R-:W5:Y:S02]  /*14d0*/  LDS R6, [R19] ;  /* 0x0000000013067984 */ /* 0x000f640000000800 */
[----:B------:R-:W-:-:S02]  /*14e0*/  IMAD R21, R0, 0x4, R14 ;  /* 0x0000000400157824 */ /* 0x000fc400078e020e */
[----:B------:R-:W-:Y:S02]  /*14f0*/  LDS R27, [R27] ;  /* 0x000000001b1b7984 */ /* 0x000fe40000000800 */
[C---:B0-----:R-:W-:Y:S02]  /*1500*/  IMAD R18, R0.reuse, 0x4, R21 ;  /* 0x0000000400127824 */ /* 0x041fe400078e0215 */
[----:B------:R-:W0:Y:S02]  /*1510*/  LDS R14, [R14] ;  /* 0x000000000e0e7984 */ /* 0x000e240000000800 */
[C---:B------:R-:W-:Y:S02]  /*1520*/  IMAD R7, R0.reuse, 0x4, R18 ;  /* 0x0000000400077824 */ /* 0x040fe400078e0212 */
[----:B------:R-:W-:Y:S02]  /*1530*/  LDS R21, [R21] ;  /* 0x0000000015157984 */ /* 0x000fe40000000800 */
[----:B------:R-:W-:-:S02]  /*1540*/  IMAD R24, R0, 0x4, R7 ;  /* 0x0000000400187824 */ /* 0x000fc400078e0207 */
[----:B------:R-:W0:Y:S02]  /*1550*/  LDS R18, [R18] ;  /* 0x0000000012127984 */ /* 0x000e240000000800 */
[C---:B------:R-:W-:Y:S01]  /*1560*/  IMAD R22, R0.reuse, 0x4, R24 ;  /* 0x0000000400167824 */ /* 0x040fe200078e0218 */
[----:B-1----:R-:W-:Y:S01]  /*1570*/  IADD3 R11, PT, PT, R29, R12, R11 ;  /* 0x0000000c1d0b7210 */ /* 0x002fe20007ffe00b */
[----:B------:R-:W-:Y:S02]  /*1580*/  LDS R7, [R7] ;  /* 0x0000000007077984 */ /* 0x000fe40000000800 */
[C---:B--2---:R-:W-:Y:S01]  /*1590*/  IMAD R9, R0.reuse, 0x4, R22 ;  /* 0x0000000400097824 */ /* 0x044fe200078e0216 */
[----:B------:R-:W-:Y:S01]  /*15a0*/  IADD3 R11, PT, PT, R25, R16, R11 ;  /* 0x00000010190b7210 */ /* 0x000fe20007ffe00b */
[----:B------:R-:W1:Y:S02]  /*15b0*/  LDS R24, [R24] ;  /* 0x0000000018187984 */ /* 0x000e640000000800 */
[----:B------:R-:W-:Y:S01]  /*15c0*/  IMAD R8, R0, 0x4, R9 ;  /* 0x0000000400087824 */ /* 0x000fe200078e0209 */
[----:B---3--:R-:W-:Y:S01]  /*15d0*/  IADD3 R10, PT, PT, R10, R23, R11 ;  /* 0x000000170a0a7210 */ /* 0x008fe20007ffe00b */
[----:B------:R-:W-:Y:S04]  /*15e0*/  LDS R22, [R22] ;  /* 0x0000000016167984 */ /* 0x000fe80000000800 */
[----:B------:R-:W2:Y:S01]  /*15f0*/  LDS R9, [R9] ;  /* 0x0000000009097984 */ /* 0x000ea20000000800 */
[----:B----4-:R-:W-:-:S03]  /*1600*/  IADD3 R10, PT, PT, R20, R13, R10 ;  /* 0x0000000d140a7210 */ /* 0x010fc60007ffe00a */
[----:B------:R-:W3:Y:S01]  /*1610*/  LDS R8, [R8] ;  /* 0x0000000008087984 */ /* 0x000ee20000000800 */
[----:B-----5:R-:W-:-:S04]  /*1620*/  IADD3 R6, PT, PT, R6, R17, R10 ;  /* 0x0000001106067210 */ /* 0x020fc80007ffe00a */
[----:B0-----:R-:W-:-:S04]  /*1630*/  IADD3 R6, PT, PT, R14, R27, R6 ;  /* 0x0000001b0e067210 */ /* 0x001fc80007ffe006 */
[----:B------:R-:W-:-:S04]  /*1640*/  IADD3 R6, PT, PT, R18, R21, R6 ;  /* 0x0000001512067210 */ /* 0x000fc80007ffe006 */
[----:B-1----:R-:W-:-:S04]  /*1650*/  IADD3 R6, PT, PT, R24, R7, R6 ;  /* 0x0000000718067210 */ /* 0x002fc80007ffe006 */
[----:B--2---:R-:W-:Y:S01]  /*1660*/  IADD3 R11, PT, PT, R9, R22, R6 ;  /* 0x00000016090b7210 */ /* 0x004fe20007ffe006 */
[----:B------:R-:W-:-:S04]  /*1670*/  IMAD.WIDE R6, R5, 0x4, R2 ;  /* 0x0000000405067825 */ /* 0x000fc800078e0202 */
[----:B------:R-:W-:Y:S02]  /*1680*/  IMAD.IADD R5, R4, 0x1, R5 ;  /* 0x0000000104057824 */ /* 0x000fe400078e0205 */
[----:B---3--:R-:W-:-:S03]  /*1690*/  IMAD.IADD R11, R11, 0x1, R8 ;  /* 0x000000010b0b7824 */ /* 0x008fc600078e0208 */
[----:B------:R-:W-:Y:S02]  /*16a0*/  ISETP.GT.AND P0, PT, R5, UR12, PT ;  /* 0x0000000c05007c0c */ /* 0x000fe4000bf04270 */
[----:B------:R0:W-:Y:S11]  /*16b0*/  REDG.E.ADD.STRONG.GPU desc[UR8][R6.64], R11 ;  /* 0x0000000b0600798e */ /* 0x0001f6000c12e108 */
[----:B------:R-:W-:Y:S05]  /*16c0*/  @!P0 BRA `(.L_x_35) ;  /* 0xfffffff800ac8947 */ /* 0x000fea000383ffff */
[----:B------:R-:W-:Y:S05]  /*16d0*/  EXIT ;  /* 0x000000000000794d */ /* 0x000fea0003800000 */
.L_x_36:
[----:B------:R-:W-:-:S00]  /*16e0*/  BRA `(.L_x_36) ;  /* 0xfffffffc00fc7947 */ /* 0x000fc0000383ffff */
[----:B------:R-:W-:-:S00]  /*16f0*/  NOP ;  /* 0x0000000000007918 */ /* 0x000fc00000000000 */
        /* <DEDUP_REMOVED lines=8> */
.L_x_37:


//--------------------- .nv.shared._Z22histogram_range_kernelPKcPjjiii --------------------------
	.section	.nv.shared._Z22histogram_range_kernelPKcPjjiii,"aw",@nobits
	.sectionflags	@""
	.align	16
	.zero		1024


//--------------------- .nv.shared.reserved.0     --------------------------
	.section	.nv.shared.reserved.0,"aw",@nobits
	.weak		__nv_reservedSMEM_offset_0_alias
	.size		__nv_reservedSMEM_offset_0_alias, 0, 64
	.other		__nv_reservedSMEM_offset_0_alias,@"STO_CUDA_RESERVED_SHARED STV_DEFAULT"
__nv_reservedSMEM_offset_0_alias:
	.zero		0
	.zero		64


//--------------------- .nv.constant0._Z22histogram_range_kernelPKcPjjiii --------------------------
	.section	.nv.constant0._Z22histogram_range_kernelPKcPjjiii,"a",@progbits
	.sectionflags	@""
	.align	4
.nv.constant0._Z22histogram_range_kernelPKcPjjiii:
	.zero		928


//--------------------- SYMBOLS --------------------------

	.type		.nv.reservedSmem.offset0,@object
	.size		.nv.reservedSmem.offset0,0x4
	.type		.nv.reservedSmem.cap,@object
	.size		.nv.reservedSmem.cap,0x4
